//
// Generated by NVIDIA NVVM Compiler
//
// Compiler Build ID: CL-36424714
// Cuda compilation tools, release 13.0, V13.0.88
// Based on NVVM 20.0.0
//

.version 9.0
.target sm_100
.address_size 64

	// .globl	_Z25neighboured_pair_improvedPiS_i

.visible .entry _Z25neighboured_pair_improvedPiS_i(
	.param .u64 .ptr .align 1 _Z25neighboured_pair_improvedPiS_i_param_0,
	.param .u64 .ptr .align 1 _Z25neighboured_pair_improvedPiS_i_param_1,
	.param .u32 _Z25neighboured_pair_improvedPiS_i_param_2
)
{
	.reg .pred 	%p<6>;
	.reg .b32 	%r<18>;
	.reg .b64 	%rd<16>;

	ld.param.u64 	%rd5, [_Z25neighboured_pair_improvedPiS_i_param_0];
	ld.param.u64 	%rd4, [_Z25neighboured_pair_improvedPiS_i_param_1];
	ld.param.u32 	%r9, [_Z25neighboured_pair_improvedPiS_i_param_2];
	cvta.to.global.u64 	%rd1, %rd5;
	mov.u32 	%r1, %tid.x;
	mov.u32 	%r2, %ntid.x;
	mov.u32 	%r3, %ctaid.x;
	mul.lo.s32 	%r10, %r2, %r3;
	add.s32 	%r4, %r10, %r1;
	cvt.u64.u32 	%rd2, %r10;
	setp.gt.s32 	%p1, %r4, %r9;
	@%p1 bra 	$L__BB0_8;
	setp.lt.u32 	%p2, %r2, 2;
	@%p2 bra 	$L__BB0_6;
	shl.b64 	%rd6, %rd2, 2;
	add.s64 	%rd3, %rd1, %rd6;
	shr.u32 	%r5, %r2, 1;
	mov.b32 	%r17, 1;
$L__BB0_3:
	shl.b32 	%r7, %r17, 1;
	mul.lo.s32 	%r8, %r7, %r1;
	setp.ge.u32 	%p3, %r8, %r2;
	@%p3 bra 	$L__BB0_5;
	add.s32 	%r12, %r8, %r17;
	mul.wide.u32 	%rd7, %r12, 4;
	add.s64 	%rd8, %rd3, %rd7;
	ld.global.u32 	%r13, [%rd8];
	mul.wide.u32 	%rd9, %r8, 4;
	add.s64 	%rd10, %rd3, %rd9;
	ld.global.u32 	%r14, [%rd10];
	add.s32 	%r15, %r14, %r13;
	st.global.u32 	[%rd10], %r15;
$L__BB0_5:
	bar.sync 	0;
	setp.le.u32 	%p4, %r7, %r5;
	mov.u32 	%r17, %r7;
	@%p4 bra 	$L__BB0_3;
$L__BB0_6:
	setp.ne.s32 	%p5, %r1, 0;
	@%p5 bra 	$L__BB0_8;
	mul.wide.s32 	%rd11, %r4, 4;
	add.s64 	%rd12, %rd1, %rd11;
	ld.global.u32 	%r16, [%rd12];
	cvta.to.global.u64 	%rd13, %rd4;
	mul.wide.u32 	%rd14, %r3, 4;
	add.s64 	%rd15, %rd13, %rd14;
	st.global.u32 	[%rd15], %r16;
$L__BB0_8:
	ret;

}
	// .globl	_Z26interleaved_pair_reductionPiS_i
.visible .entry _Z26interleaved_pair_reductionPiS_i(
	.param .u64 .ptr .align 1 _Z26interleaved_pair_reductionPiS_i_param_0,
	.param .u64 .ptr .align 1 _Z26interleaved_pair_reductionPiS_i_param_1,
	.param .u32 _Z26interleaved_pair_reductionPiS_i_param_2
)
{
	.reg .pred 	%p<5>;
	.reg .b32 	%r<14>;
	.reg .b64 	%rd<16>;

	ld.param.u64 	%rd5, [_Z26interleaved_pair_reductionPiS_i_param_0];
	ld.param.u64 	%rd4, [_Z26interleaved_pair_reductionPiS_i_param_1];
	ld.param.u32 	%r7, [_Z26interleaved_pair_reductionPiS_i_param_2];
	cvta.to.global.u64 	%rd1, %rd5;
	mov.u32 	%r1, %tid.x;
	mov.u32 	%r13, %ntid.x;
	mov.u32 	%r3, %ctaid.x;
	mul.lo.s32 	%r8, %r13, %r3;
	add.s32 	%r4, %r8, %r1;
	cvt.u64.u32 	%rd2, %r8;
	setp.gt.s32 	%p1, %r4, %r7;
	@%p1 bra 	$L__BB1_6;
	setp.lt.u32 	%p2, %r13, 2;
	@%p2 bra 	$L__BB1_4;
	shl.b64 	%rd6, %rd2, 2;
	add.s64 	%rd7, %rd1, %rd6;
	mul.wide.u32 	%rd8, %r1, 4;
	add.s64 	%rd3, %rd7, %rd8;
$L__BB1_3:
	shr.u32 	%r6, %r13, 1;
	mul.wide.u32 	%rd9, %r6, 4;
	add.s64 	%rd10, %rd3, %rd9;
	ld.global.u32 	%r9, [%rd10];
	ld.global.u32 	%r10, [%rd3];
	add.s32 	%r11, %r10, %r9;
	st.global.u32 	[%rd3], %r11;
	bar.sync 	0;
	setp.gt.u32 	%p3, %r13, 3;
	mov.u32 	%r13, %r6;
	@%p3 bra 	$L__BB1_3;
$L__BB1_4:
	setp.ne.s32 	%p4, %r1, 0;
	@%p4 bra 	$L__BB1_6;
	mul.wide.s32 	%rd11, %r4, 4;
	add.s64 	%rd12, %rd1, %rd11;
	ld.global.u32 	%r12, [%rd12];
	cvta.to.global.u64 	%rd13, %rd4;
	mul.wide.u32 	%rd14, %r3, 4;
	add.s64 	%rd15, %rd13, %rd14;
	st.global.u32 	[%rd15], %r12;
$L__BB1_6:
	ret;

}
	// .globl	_Z26neighboured_pair_reductionPiS_i
.visible .entry _Z26neighboured_pair_reductionPiS_i(
	.param .u64 .ptr .align 1 _Z26neighboured_pair_reductionPiS_i_param_0,
	.param .u64 .ptr .align 1 _Z26neighboured_pair_reductionPiS_i_param_1,
	.param .u32 _Z26neighboured_pair_reductionPiS_i_param_2
)
{
	.reg .pred 	%p<6>;
	.reg .b32 	%r<17>;
	.reg .b64 	%rd<11>;

	ld.param.u64 	%rd2, [_Z26neighboured_pair_reductionPiS_i_param_0];
	ld.param.u64 	%rd3, [_Z26neighboured_pair_reductionPiS_i_param_1];
	ld.param.u32 	%r8, [_Z26neighboured_pair_reductionPiS_i_param_2];
	mov.u32 	%r1, %tid.x;
	mov.u32 	%r2, %ntid.x;
	mov.u32 	%r3, %ctaid.x;
	mad.lo.s32 	%r4, %r2, %r3, %r1;
	setp.gt.s32 	%p1, %r4, %r8;
	@%p1 bra 	$L__BB2_8;
	cvta.to.global.u64 	%rd4, %rd2;
	setp.lt.u32 	%p2, %r2, 2;
	mul.wide.s32 	%rd5, %r4, 4;
	add.s64 	%rd1, %rd4, %rd5;
	@%p2 bra 	$L__BB2_6;
	shr.u32 	%r5, %r2, 1;
	mov.b32 	%r16, 1;
$L__BB2_3:
	shl.b32 	%r7, %r16, 1;
	add.s32 	%r10, %r7, -1;
	and.b32  	%r11, %r10, %r1;
	setp.ne.s32 	%p3, %r11, 0;
	@%p3 bra 	$L__BB2_5;
	mul.wide.u32 	%rd6, %r16, 4;
	add.s64 	%rd7, %rd1, %rd6;
	ld.global.u32 	%r12, [%rd7];
	ld.global.u32 	%r13, [%rd1];
	add.s32 	%r14, %r13, %r12;
	st.global.u32 	[%rd1], %r14;
$L__BB2_5:
	bar.sync 	0;
	setp.le.u32 	%p4, %r7, %r5;
	mov.u32 	%r16, %r7;
	@%p4 bra 	$L__BB2_3;
$L__BB2_6:
	setp.ne.s32 	%p5, %r1, 0;
	@%p5 bra 	$L__BB2_8;
	ld.global.u32 	%r15, [%rd1];
	cvta.to.global.u64 	%rd8, %rd3;
	mul.wide.u32 	%rd9, %r3, 4;
	add.s64 	%rd10, %rd8, %rd9;
	st.global.u32 	[%rd10], %r15;
$L__BB2_8:
	ret;

}


// ===== COMPILED SASS (sm_100) =====

	.target	sm_100

	.elftype	@"ET_EXEC"


//--------------------- .note.nv.tkinfo           --------------------------
	.section	.note.nv.tkinfo,"",@"SHT_NOTE"
	.sectionflags	@"SHF_NOTE_NV_TKINFO"
	.tkinfo
        /*0018*/ 	.word	0x00000002
        /*0030*/ 	.string	""
        /*0030*/ 	.string	"ptxas"
        /*0030*/ 	.string	"Cuda compilation tools, release 13.0, V13.0.88"
        /*0030*/ 	.string	"Build cuda_13.0.r13.0/compiler.36424714_0"
        /*0030*/ 	.string	"-arch sm_100 -m 64 "



//--------------------- .note.nv.cuinfo           --------------------------
	.section	.note.nv.cuinfo,"",@"SHT_NOTE"
	.sectionflags	@"SHF_NOTE_NV_CUINFO"
        /*0018*/ 	.short	0x0002
        /*001a*/ 	.short	0x0064
        /*001c*/ 	.short	0x0082
	.zero		2


//--------------------- .nv.info                  --------------------------
	.section	.nv.info,"",@"SHT_CUDA_INFO"
	.align	4


	//----- nvinfo : EIATTR_REGCOUNT
	.align		4
        /*0000*/ 	.byte	0x04, 0x2f
        /*0002*/ 	.short	(.L_1 - .L_0)
	.align		4
.L_0:
        /*0004*/ 	.word	index@(_Z25neighboured_pair_improvedPiS_i)
        /*0008*/ 	.word	0x00000012


	//----- nvinfo : EIATTR_FRAME_SIZE
	.align		4
.L_1:
        /*000c*/ 	.byte	0x04, 0x11
        /*000e*/ 	.short	(.L_3 - .L_2)
	.align		4
.L_2:
        /*0010*/ 	.word	index@(_Z25neighboured_pair_improvedPiS_i)
        /*0014*/ 	.word	0x00000000


	//----- nvinfo : EIATTR_REGCOUNT
	.align		4
.L_3:
        /*0018*/ 	.byte	0x04, 0x2f
        /*001a*/ 	.short	(.L_5 - .L_4)
	.align		4
.L_4:
        /*001c*/ 	.word	index@(_Z26interleaved_pair_reductionPiS_i)
        /*0020*/ 	.word	0x00000010


	//----- nvinfo : EIATTR_FRAME_SIZE
	.align		4
.L_5:
        /*0024*/ 	.byte	0x04, 0x11
        /*0026*/ 	.short	(.L_7 - .L_6)
	.align		4
.L_6:
        /*0028*/ 	.word	index@(_Z26interleaved_pair_reductionPiS_i)
        /*002c*/ 	.word	0x00000000


	//----- nvinfo : EIATTR_REGCOUNT
	.align		4
.L_7:
        /*0030*/ 	.byte	0x04, 0x2f
        /*0032*/ 	.short	(.L_9 - .L_8)
	.align		4
.L_8:
        /*0034*/ 	.word	index@(_Z26neighboured_pair_reductionPiS_i)
        /*0038*/ 	.word	0x0000000c


	//----- nvinfo : EIATTR_FRAME_SIZE
	.align		4
.L_9:
        /*003c*/ 	.byte	0x04, 0x11
        /*003e*/ 	.short	(.L_11 - .L_10)
	.align		4
.L_10:
        /*0040*/ 	.word	index@(_Z26neighboured_pair_reductionPiS_i)
        /*0044*/ 	.word	0x00000000


	//----- nvinfo : EIATTR_MIN_STACK_SIZE
	.align		4
.L_11:
        /*0048*/ 	.byte	0x04, 0x12
        /*004a*/ 	.short	(.L_13 - .L_12)
	.align		4
.L_12:
        /*004c*/ 	.word	index@(_Z26neighboured_pair_reductionPiS_i)
        /*0050*/ 	.word	0x00000000


	//----- nvinfo : EIATTR_MIN_STACK_SIZE
	.align		4
.L_13:
        /*0054*/ 	.byte	0x04, 0x12
        /*0056*/ 	.short	(.L_15 - .L_14)
	.align		4
.L_14:
        /*0058*/ 	.word	index@(_Z26interleaved_pair_reductionPiS_i)
        /*005c*/ 	.word	0x00000000


	//----- nvinfo : EIATTR_MIN_STACK_SIZE
	.align		4
.L_15:
        /*0060*/ 	.byte	0x04, 0x12
        /*0062*/ 	.short	(.L_17 - .L_16)
	.align		4
.L_16:
        /*0064*/ 	.word	index@(_Z25neighboured_pair_improvedPiS_i)
        /*0068*/ 	.word	0x00000000
.L_17:


//--------------------- .nv.compat                --------------------------
	.section	.nv.compat,"",@"SHT_CUDA_COMPAT_INFO"
	.align	4
        /*0000*/ 	.byte	0x02, 0x09, 0x00, 0x00, 0x02, 0x02, 0x01, 0x00, 0x02, 0x05, 0x05, 0x00, 0x03, 0x07, 0x01, 0x01
        /*0010*/ 	.byte	0x02, 0x03, 0x00, 0x00, 0x02, 0x06, 0x01, 0x00, 0x04, 0x0b, 0x08, 0x00, 0x09, 0x00, 0x00, 0x00
        /*0020*/ 	.byte	0x00, 0x00, 0x00, 0x00


//--------------------- .nv.info._Z26neighboured_pair_reductionPiS_i --------------------------
	.section	.nv.info._Z26neighboured_pair_reductionPiS_i,"",@"SHT_CUDA_INFO"
	.sectionflags	@""
	.align	4


	//----- nvinfo : EIATTR_CUDA_API_VERSION
	.align		4
        /*0000*/ 	.byte	0x04, 0x37
        /*0002*/ 	.short	(.L_19 - .L_18)
.L_18:
        /*0004*/ 	.word	0x00000082


	//----- nvinfo : EIATTR_KPARAM_INFO
	.align		4
.L_19:
        /*0008*/ 	.byte	0x04, 0x17
        /*000a*/ 	.short	(.L_21 - .L_20)
.L_20:
        /*000c*/ 	.word	0x00000000
        /*0010*/ 	.short	0x0002
        /*0012*/ 	.short	0x0010
        /*0014*/ 	.byte	0x00, 0xf0, 0x11, 0x00


	//----- nvinfo : EIATTR_KPARAM_INFO
	.align		4
.L_21:
        /*0018*/ 	.byte	0x04, 0x17
        /*001a*/ 	.short	(.L_23 - .L_22)
.L_22:
        /*001c*/ 	.word	0x00000000
        /*0020*/ 	.short	0x0001
        /*0022*/ 	.short	0x0008
        /*0024*/ 	.byte	0x00, 0xf5, 0x21, 0x00


	//----- nvinfo : EIATTR_KPARAM_INFO
	.align		4
.L_23:
        /*0028*/ 	.byte	0x04, 0x17
        /*002a*/ 	.short	(.L_25 - .L_24)
.L_24:
        /*002c*/ 	.word	0x00000000
        /*0030*/ 	.short	0x0000
        /*0032*/ 	.short	0x0000
        /*0034*/ 	.byte	0x00, 0xf5, 0x21, 0x00


	//----- nvinfo : EIATTR_SPARSE_MMA_MASK
	.align		4
.L_25:
        /*0038*/ 	.byte	0x03, 0x50
        /*003a*/ 	.short	0x0000


	//----- nvinfo : EIATTR_MAXREG_COUNT
	.align		4
        /*003c*/ 	.byte	0x03, 0x1b
        /*003e*/ 	.short	0x00ff


	//----- nvinfo : EIATTR_NUM_BARRIERS
	.align		4
        /*0040*/ 	.byte	0x02, 0x4c
        /*0042*/ 	.byte	0x01
	.zero		1


	//----- nvinfo : EIATTR_MERCURY_ISA_VERSION
	.align		4
        /*0044*/ 	.byte	0x03, 0x5f
        /*0046*/ 	.short	0x0101


	//----- nvinfo : EIATTR_VRC_CTA_INIT_COUNT
	.align		4
        /*0048*/ 	.byte	0x02, 0x4a
	.zero		1
	.zero		1


	//----- nvinfo : EIATTR_EXIT_INSTR_OFFSETS
	.align		4
        /*004c*/ 	.byte	0x04, 0x1c
        /*004e*/ 	.short	(.L_27 - .L_26)


	//   ....[0]....
.L_26:
        /*0050*/ 	.word	0x00000070


	//   ....[1]....
        /*0054*/ 	.word	0x000001f0


	//   ....[2]....
        /*0058*/ 	.word	0x00000240


	//----- nvinfo : EIATTR_CRS_STACK_SIZE
	.align		4
.L_27:
        /*005c*/ 	.byte	0x04, 0x1e
        /*005e*/ 	.short	(.L_29 - .L_28)
.L_28:
        /*0060*/ 	.word	0x00000000


	//----- nvinfo : EIATTR_CBANK_PARAM_SIZE
	.align		4
.L_29:
        /*0064*/ 	.byte	0x03, 0x19
        /*0066*/ 	.short	0x0014


	//----- nvinfo : EIATTR_PARAM_CBANK
	.align		4
        /*0068*/ 	.byte	0x04, 0x0a
        /*006a*/ 	.short	(.L_31 - .L_30)
	.align		4
.L_30:
        /*006c*/ 	.word	index@(.nv.constant0._Z26neighboured_pair_reductionPiS_i)
        /*0070*/ 	.short	0x0380
        /*0072*/ 	.short	0x0014


	//----- nvinfo : EIATTR_SW_WAR
	.align		4
.L_31:
        /*0074*/ 	.byte	0x04, 0x36
        /*0076*/ 	.short	(.L_33 - .L_32)
.L_32:
        /*0078*/ 	.word	0x00000008
.L_33:


//--------------------- .nv.info._Z26interleaved_pair_reductionPiS_i --------------------------
	.section	.nv.info._Z26interleaved_pair_reductionPiS_i,"",@"SHT_CUDA_INFO"
	.sectionflags	@""
	.align	4


	//----- nvinfo : EIATTR_CUDA_API_VERSION
	.align		4
        /*0000*/ 	.byte	0x04, 0x37
        /*0002*/ 	.short	(.L_35 - .L_34)
.L_34:
        /*0004*/ 	.word	0x00000082


	//----- nvinfo : EIATTR_KPARAM_INFO
	.align		4
.L_35:
        /*0008*/ 	.byte	0x04, 0x17
        /*000a*/ 	.short	(.L_37 - .L_36)
.L_36:
        /*000c*/ 	.word	0x00000000
        /*0010*/ 	.short	0x0002
        /*0012*/ 	.short	0x0010
        /*0014*/ 	.byte	0x00, 0xf0, 0x11, 0x00


	//----- nvinfo : EIATTR_KPARAM_INFO
	.align		4
.L_37:
        /*0018*/ 	.byte	0x04, 0x17
        /*001a*/ 	.short	(.L_39 - .L_38)
.L_38:
        /*001c*/ 	.word	0x00000000
        /*0020*/ 	.short	0x0001
        /*0022*/ 	.short	0x0008
        /*0024*/ 	.byte	0x00, 0xf5, 0x21, 0x00


	//----- nvinfo : EIATTR_KPARAM_INFO
	.align		4
.L_39:
        /*0028*/ 	.byte	0x04, 0x17
        /*002a*/ 	.short	(.L_41 - .L_40)
.L_40:
        /*002c*/ 	.word	0x00000000
        /*0030*/ 	.short	0x0000
        /*0032*/ 	.short	0x0000
        /*0034*/ 	.byte	0x00, 0xf5, 0x21, 0x00


	//----- nvinfo : EIATTR_SPARSE_MMA_MASK
	.align		4
.L_41:
        /*0038*/ 	.byte	0x03, 0x50
        /*003a*/ 	.short	0x0000


	//----- nvinfo : EIATTR_MAXREG_COUNT
	.align		4
        /*003c*/ 	.byte	0x03, 0x1b
        /*003e*/ 	.short	0x00ff


	//----- nvinfo : EIATTR_NUM_BARRIERS
	.align		4
        /*0040*/ 	.byte	0x02, 0x4c
        /*0042*/ 	.byte	0x01
	.zero		1


	//----- nvinfo : EIATTR_MERCURY_ISA_VERSION
	.align		4
        /*0044*/ 	.byte	0x03, 0x5f
        /*0046*/ 	.short	0x0101


	//----- nvinfo : EIATTR_VRC_CTA_INIT_COUNT
	.align		4
        /*0048*/ 	.byte	0x02, 0x4a
	.zero		1
	.zero		1


	//----- nvinfo : EIATTR_EXIT_INSTR_OFFSETS
	.align		4
        /*004c*/ 	.byte	0x04, 0x1c
        /*004e*/ 	.short	(.L_43 - .L_42)


	//   ....[0]....
.L_42:
        /*0050*/ 	.word	0x00000090


	//   ....[1]....
        /*0054*/ 	.word	0x000001c0


	//   ....[2]....
        /*0058*/ 	.word	0x00000230


	//----- nvinfo : EIATTR_CBANK_PARAM_SIZE
	.align		4
.L_43:
        /*005c*/ 	.byte	0x03, 0x19
        /*005e*/ 	.short	0x0014


	//----- nvinfo : EIATTR_PARAM_CBANK
	.align		4
        /*0060*/ 	.byte	0x04, 0x0a
        /*0062*/ 	.short	(.L_45 - .L_44)
	.align		4
.L_44:
        /*0064*/ 	.word	index@(.nv.constant0._Z26interleaved_pair_reductionPiS_i)
        /*0068*/ 	.short	0x0380
        /*006a*/ 	.short	0x0014


	//----- nvinfo : EIATTR_SW_WAR
	.align		4
.L_45:
        /*006c*/ 	.byte	0x04, 0x36
        /*006e*/ 	.short	(.L_47 - .L_46)
.L_46:
        /*0070*/ 	.word	0x00000008
.L_47:


//--------------------- .nv.info._Z25neighboured_pair_improvedPiS_i --------------------------
	.section	.nv.info._Z25neighboured_pair_improvedPiS_i,"",@"SHT_CUDA_INFO"
	.sectionflags	@""
	.align	4


	//----- nvinfo : EIATTR_CUDA_API_VERSION
	.align		4
        /*0000*/ 	.byte	0x04, 0x37
        /*0002*/ 	.short	(.L_49 - .L_48)
.L_48:
        /*0004*/ 	.word	0x00000082


	//----- nvinfo : EIATTR_KPARAM_INFO
	.align		4
.L_49:
        /*0008*/ 	.byte	0x04, 0x17
        /*000a*/ 	.short	(.L_51 - .L_50)
.L_50:
        /*000c*/ 	.word	0x00000000
        /*0010*/ 	.short	0x0002
        /*0012*/ 	.short	0x0010
        /*0014*/ 	.byte	0x00, 0xf0, 0x11, 0x00


	//----- nvinfo : EIATTR_KPARAM_INFO
	.align		4
.L_51:
        /*0018*/ 	.byte	0x04, 0x17
        /*001a*/ 	.short	(.L_53 - .L_52)
.L_52:
        /*001c*/ 	.word	0x00000000
        /*0020*/ 	.short	0x0001
        /*0022*/ 	.short	0x0008
        /*0024*/ 	.byte	0x00, 0xf5, 0x21, 0x00


	//----- nvinfo : EIATTR_KPARAM_INFO
	.align		4
.L_53:
        /*0028*/ 	.byte	0x04, 0x17
        /*002a*/ 	.short	(.L_55 - .L_54)
.L_54:
        /*002c*/ 	.word	0x00000000
        /*0030*/ 	.short	0x0000
        /*0032*/ 	.short	0x0000
        /*0034*/ 	.byte	0x00, 0xf5, 0x21, 0x00


	//----- nvinfo : EIATTR_SPARSE_MMA_MASK
	.align		4
.L_55:
        /*0038*/ 	.byte	0x03, 0x50
        /*003a*/ 	.short	0x0000


	//----- nvinfo : EIATTR_MAXREG_COUNT
	.align		4
        /*003c*/ 	.byte	0x03, 0x1b
        /*003e*/ 	.short	0x00ff


	//----- nvinfo : EIATTR_NUM_BARRIERS
	.align		4
        /*0040*/ 	.byte	0x02, 0x4c
        /*0042*/ 	.byte	0x01
	.zero		1


	//----- nvinfo : EIATTR_MERCURY_ISA_VERSION
	.align		4
        /*0044*/ 	.byte	0x03, 0x5f
        /*0046*/ 	.short	0x0101


	//----- nvinfo : EIATTR_VRC_CTA_INIT_COUNT
	.align		4
        /*0048*/ 	.byte	0x02, 0x4a
	.zero		1
	.zero		1


	//----- nvinfo : EIATTR_EXIT_INSTR_OFFSETS
	.align		4
        /*004c*/ 	.byte	0x04, 0x1c
        /*004e*/ 	.short	(.L_57 - .L_56)


	//   ....[0]....
.L_56:
        /*0050*/ 	.word	0x00000080


	//   ....[1]....
        /*0054*/ 	.word	0x00000230


	//   ....[2]....
        /*0058*/ 	.word	0x000002a0


	//----- nvinfo : EIATTR_CRS_STACK_SIZE
	.align		4
.L_57:
        /*005c*/ 	.byte	0x04, 0x1e
        /*005e*/ 	.short	(.L_59 - .L_58)
.L_58:
        /*0060*/ 	.word	0x00000000


	//----- nvinfo : EIATTR_CBANK_PARAM_SIZE
	.align		4
.L_59:
        /*0064*/ 	.byte	0x03, 0x19
        /*0066*/ 	.short	0x0014


	//----- nvinfo : EIATTR_PARAM_CBANK
	.align		4
        /*0068*/ 	.byte	0x04, 0x0a
        /*006a*/ 	.short	(.L_61 - .L_60)
	.align		4
.L_60:
        /*006c*/ 	.word	index@(.nv.constant0._Z25neighboured_pair_improvedPiS_i)
        /*0070*/ 	.short	0x0380
        /*0072*/ 	.short	0x0014


	//----- nvinfo : EIATTR_SW_WAR
	.align		4
.L_61:
        /*0074*/ 	.byte	0x04, 0x36
        /*0076*/ 	.short	(.L_63 - .L_62)
.L_62:
        /*0078*/ 	.word	0x00000008
.L_63:


//--------------------- .nv.callgraph             --------------------------
	.section	.nv.callgraph,"",@"SHT_CUDA_CALLGRAPH"
	.align	4
	.sectionentsize	8
	.align		4
        /*0000*/ 	.word	0x00000000
	.align		4
        /*0004*/ 	.word	0xffffffff
	.align		4
        /*0008*/ 	.word	0x00000000
	.align		4
        /*000c*/ 	.word	0xfffffffe
	.align		4
        /*0010*/ 	.word	0x00000000
	.align		4
        /*0014*/ 	.word	0xfffffffd
	.align		4
        /*0018*/ 	.word	0x00000000
	.align		4
        /*001c*/ 	.word	0xfffffffc


//--------------------- .text._Z26neighboured_pair_reductionPiS_i --------------------------
	.section	.text._Z26neighboured_pair_reductionPiS_i,"ax",@progbits
	.align	128
        .global         _Z26neighboured_pair_reductionPiS_i
        .type           _Z26neighboured_pair_reductionPiS_i,@function
        .size           _Z26neighboured_pair_reductionPiS_i,(.L_x_13 - _Z26neighboured_pair_reductionPiS_i)
        .other          _Z26neighboured_pair_reductionPiS_i,@"STO_CUDA_ENTRY STV_DEFAULT"
_Z26neighboured_pair_reductionPiS_i:
.text._Z26neighboured_pair_reductionPiS_i:
[----:B------:R-:W-:Y:S01]  /*0000*/  LDC R1, c[0x0][0x37c] ;  /* 0x0000df00ff017b82 */ /* 0x000fe20000000800 */
[----:B------:R-:W0:Y:S01]  /*0010*/  S2R R9, SR_TID.X ;  /* 0x0000000000097919 */ /* 0x000e220000002100 */
[----:B------:R-:W0:Y:S01]  /*0020*/  LDCU UR5, c[0x0][0x360] ;  /* 0x00006c00ff0577ac */ /* 0x000e220008000800 */
[----:B------:R-:W0:Y:S01]  /*0030*/  S2R R6, SR_CTAID.X ;  /* 0x0000000000067919 */ /* 0x000e220000002500 */
[----:B------:R-:W1:Y:S01]  /*0040*/  LDCU UR4, c[0x0][0x390] ;  /* 0x00007200ff0477ac */ /* 0x000e620008000800 */
[----:B0-----:R-:W-:-:S05]  /*0050*/  IMAD R5, R6, UR5, R9 ;  /* 0x0000000506057c24 */ /* 0x001fca000f8e0209 */
[----:B-1----:R-:W-:-:S13]  /*0060*/  ISETP.GT.AND P0, PT, R5, UR4, PT ;  /* 0x0000000405007c0c */ /* 0x002fda000bf04270 */
[----:B------:R-:W-:Y:S05]  /*0070*/  @P0 EXIT ;  /* 0x000000000000094d */ /* 0x000fea0003800000 */
[----:B------:R-:W0:Y:S01]  /*0080*/  LDC.64 R2, c[0x0][0x380] ;  /* 0x0000e000ff027b82 */ /* 0x000e220000000a00 */
[----:B------:R-:W-:Y:S01]  /*0090*/  UISETP.GE.U32.AND UP0, UPT, UR5, 0x2, UPT ;  /* 0x000000020500788c */ /* 0x000fe2000bf06070 */
[----:B------:R-:W1:Y:S01]  /*00a0*/  LDCU.64 UR6, c[0x0][0x358] ;  /* 0x00006b00ff0677ac */ /* 0x000e620008000a00 */
[----:B0-----:R-:W-:-:S07]  /*00b0*/  IMAD.WIDE R2, R5, 0x4, R2 ;  /* 0x0000000405027825 */ /* 0x001fce00078e0202 */
[----:B-1----:R-:W-:Y:S05]  /*00c0*/  BRA.U !UP0, `(.L_x_0) ;  /* 0x0000000108447547 */ /* 0x002fea000b800000 */
[----:B------:R-:W-:Y:S01]  /*00d0*/  HFMA2 R5, -RZ, RZ, 0, 5.9604644775390625e-08 ;  /* 0x00000001ff057431 */ /* 0x000fe200000001ff */
[----:B------:R-:W-:-:S12]  /*00e0*/  USHF.R.U32.HI UR4, URZ, 0x1, UR5 ;  /* 0x00000001ff047899 */ /* 0x000fd80008011605 */
.L_x_3:
[----:B------:R-:W-:Y:S01]  /*00f0*/  SHF.L.U32 R8, R5, 0x1, RZ ;  /* 0x0000000105087819 */ /* 0x000fe200000006ff */
[----:B------:R-:W-:Y:S04]  /*0100*/  BSSY.RECONVERGENT B0, `(.L_x_1) ;  /* 0x0000009000007945 */ /* 0x000fe80003800200 */
[----:B------:R-:W-:-:S05]  /*0110*/  VIADD R0, R8, 0xffffffff ;  /* 0xffffffff08007836 */ /* 0x000fca0000000000 */
[----:B------:R-:W-:-:S13]  /*0120*/  LOP3.LUT P0, RZ, R0, R9, RZ, 0xc0, !PT ;  /* 0x0000000900ff7212 */ /* 0x000fda000780c0ff */
[----:B0-----:R-:W-:Y:S05]  /*0130*/  @P0 BRA `(.L_x_2) ;  /* 0x0000000000140947 */ /* 0x001fea0003800000 */
[----:B------:R-:W-:Y:S01]  /*0140*/  IMAD.WIDE.U32 R4, R5, 0x4, R2 ;  /* 0x0000000405047825 */ /* 0x000fe200078e0002 */
[----:B------:R-:W2:Y:S05]  /*0150*/  LDG.E R7, desc[UR6][R2.64] ;  /* 0x0000000602077981 */ /* 0x000eaa000c1e1900 */
[----:B------:R-:W2:Y:S02]  /*0160*/  LDG.E R4, desc[UR6][R4.64] ;  /* 0x0000000604047981 */ /* 0x000ea4000c1e1900 */
[----:B--2---:R-:W-:-:S05]  /*0170*/  IADD3 R7, PT, PT, R4, R7, RZ ;  /* 0x0000000704077210 */ /* 0x004fca0007ffe0ff */
[----:B------:R0:W-:Y:S02]  /*0180*/  STG.E desc[UR6][R2.64], R7 ;  /* 0x0000000702007986 */ /* 0x0001e4000c101906 */
.L_x_2:
[----:B------:R-:W-:Y:S05]  /*0190*/  BSYNC.RECONVERGENT B0 ;  /* 0x0000000000007941 */ /* 0x000fea0003800200 */
.L_x_1:
[----:B------:R-:W-:Y:S01]  /*01a0*/  BAR.SYNC.DEFER_BLOCKING 0x0 ;  /* 0x0000000000007b1d */ /* 0x000fe20000010000 */
[----:B------:R-:W-:Y:S01]  /*01b0*/  ISETP.GT.U32.AND P0, PT, R8, UR4, PT ;  /* 0x0000000408007c0c */ /* 0x000fe2000bf04070 */
[----:B------:R-:W-:-:S12]  /*01c0*/  IMAD.MOV.U32 R5, RZ, RZ, R8 ;  /* 0x000000ffff057224 */ /* 0x000fd800078e0008 */
[----:B------:R-:W-:Y:S05]  /*01d0*/  @!P0 BRA `(.L_x_3) ;  /* 0xfffffffc00c48947 */ /* 0x000fea000383ffff */
.L_x_0:
[----:B------:R-:W-:-:S13]  /*01e0*/  ISETP.NE.AND P0, PT, R9, RZ, PT ;  /* 0x000000ff0900720c */ /* 0x000fda0003f05270 */
[----:B------:R-:W-:Y:S05]  /*01f0*/  @P0 EXIT ;  /* 0x000000000000094d */ /* 0x000fea0003800000 */
[----:B0-----:R-:W2:Y:S01]  /*0200*/  LDG.E R3, desc[UR6][R2.64] ;  /* 0x0000000602037981 */ /* 0x001ea2000c1e1900 */
[----:B------:R-:W0:Y:S02]  /*0210*/  LDC.64 R4, c[0x0][0x388] ;  /* 0x0000e200ff047b82 */ /* 0x000e240000000a00 */
[----:B0-----:R-:W-:-:S05]  /*0220*/  IMAD.WIDE.U32 R4, R6, 0x4, R4 ;  /* 0x0000000406047825 */ /* 0x001fca00078e0004 */
[----:B--2---:R-:W-:Y:S01]  /*0230*/  STG.E desc[UR6][R4.64], R3 ;  /* 0x0000000304007986 */ /* 0x004fe2000c101906 */
[----:B------:R-:W-:Y:S05]  /*0240*/  EXIT ;  /* 0x000000000000794d */ /* 0x000fea0003800000 */
.L_x_4:
[----:B------:R-:W-:-:S00]  /*0250*/  BRA `(.L_x_4) ;  /* 0xfffffffc00fc7947 */ /* 0x000fc0000383ffff */
[----:B------:R-:W-:-:S00]  /*0260*/  NOP ;  /* 0x0000000000007918 */ /* 0x000fc00000000000 */
        /* <DEDUP_REMOVED lines=9> */
.L_x_13:


//--------------------- .text._Z26interleaved_pair_reductionPiS_i --------------------------
	.section	.text._Z26interleaved_pair_reductionPiS_i,"ax",@progbits
	.align	128
        .global         _Z26interleaved_pair_reductionPiS_i
        .type           _Z26interleaved_pair_reductionPiS_i,@function
        .size           _Z26interleaved_pair_reductionPiS_i,(.L_x_14 - _Z26interleaved_pair_reductionPiS_i)
        .other          _Z26interleaved_pair_reductionPiS_i,@"STO_CUDA_ENTRY STV_DEFAULT"
_Z26interleaved_pair_reductionPiS_i:
.text._Z26interleaved_pair_reductionPiS_i:
[----:B------:R-:W-:Y:S01]  /*0000*/  LDC R1, c[0x0][0x37c] ;  /* 0x0000df00ff017b82 */ /* 0x000fe20000000800 */
[----:B------:R-:W0:Y:S01]  /*0010*/  S2R R13, SR_CTAID.X ;  /* 0x00000000000d7919 */ /* 0x000e220000002500 */
[----:B------:R-:W1:Y:S01]  /*0020*/  LDCU UR4, c[0x0][0x360] ;  /* 0x00006c00ff0477ac */ /* 0x000e620008000800 */
[----:B------:R-:W2:Y:S01]  /*0030*/  S2R R5, SR_TID.X ;  /* 0x0000000000057919 */ /* 0x000ea20000002100 */
[----:B------:R-:W3:Y:S01]  /*0040*/  LDCU UR5, c[0x0][0x390] ;  /* 0x00007200ff0577ac */ /* 0x000ee20008000800 */
[----:B-1----:R-:W-:Y:S02]  /*0050*/  IMAD.U32 R6, RZ, RZ, UR4 ;  /* 0x00000004ff067e24 */ /* 0x002fe4000f8e00ff */
[----:B0-----:R-:W-:-:S04]  /*0060*/  IMAD R0, R13, UR4, RZ ;  /* 0x000000040d007c24 */ /* 0x001fc8000f8e02ff */
[----:B--2---:R-:W-:-:S05]  /*0070*/  IMAD.IADD R7, R0, 0x1, R5 ;  /* 0x0000000100077824 */ /* 0x004fca00078e0205 */
[----:B---3--:R-:W-:-:S13]  /*0080*/  ISETP.GT.AND P0, PT, R7, UR5, PT ;  /* 0x0000000507007c0c */ /* 0x008fda000bf04270 */
[----:B------:R-:W-:Y:S05]  /*0090*/  @P0 EXIT ;  /* 0x000000000000094d */ /* 0x000fea0003800000 */
[----:B------:R-:W-:Y:S01]  /*00a0*/  ISETP.GE.U32.AND P1, PT, R6, 0x2, PT ;  /* 0x000000020600780c */ /* 0x000fe20003f26070 */
[----:B------:R-:W0:Y:S01]  /*00b0*/  LDCU.64 UR4, c[0x0][0x358] ;  /* 0x00006b00ff0477ac */ /* 0x000e220008000a00 */
[----:B------:R-:W-:-:S11]  /*00c0*/  ISETP.NE.AND P0, PT, R5, RZ, PT ;  /* 0x000000ff0500720c */ /* 0x000fd60003f05270 */
[----:B------:R-:W-:Y:S05]  /*00d0*/  @!P1 BRA `(.L_x_5) ;  /* 0x0000000000389947 */ /* 0x000fea0003800000 */
[----:B------:R-:W1:Y:S02]  /*00e0*/  LDC.64 R2, c[0x0][0x380] ;  /* 0x0000e000ff027b82 */ /* 0x000e640000000a00 */
[----:B-1----:R-:W-:-:S04]  /*00f0*/  LEA R2, P1, R0, R2, 0x2 ;  /* 0x0000000200027211 */ /* 0x002fc800078210ff */
[----:B------:R-:W-:-:S03]  /*0100*/  LEA.HI.X R3, R0, R3, RZ, 0x2, P1 ;  /* 0x0000000300037211 */ /* 0x000fc600008f14ff */
[----:B------:R-:W-:-:S07]  /*0110*/  IMAD.WIDE.U32 R2, R5, 0x4, R2 ;  /* 0x0000000405027825 */ /* 0x000fce00078e0002 */
.L_x_6:
[----:B------:R-:W-:Y:S01]  /*0120*/  SHF.R.U32.HI R9, RZ, 0x1, R6 ;  /* 0x00000001ff097819 */ /* 0x000fe20000011606 */
[----:B01----:R-:W2:Y:S04]  /*0130*/  LDG.E R11, desc[UR4][R2.64] ;  /* 0x00000004020b7981 */ /* 0x003ea8000c1e1900 */
[----:B------:R-:W-:-:S06]  /*0140*/  IMAD.WIDE.U32 R4, R9, 0x4, R2 ;  /* 0x0000000409047825 */ /* 0x000fcc00078e0002 */
[----:B------:R-:W2:Y:S01]  /*0150*/  LDG.E R4, desc[UR4][R4.64] ;  /* 0x0000000404047981 */ /* 0x000ea2000c1e1900 */
[----:B------:R-:W-:Y:S01]  /*0160*/  ISETP.GT.U32.AND P1, PT, R6, 0x3, PT ;  /* 0x000000030600780c */ /* 0x000fe20003f24070 */
[----:B------:R-:W-:Y:S01]  /*0170*/  IMAD.MOV.U32 R6, RZ, RZ, R9 ;  /* 0x000000ffff067224 */ /* 0x000fe200078e0009 */
[----:B--2---:R-:W-:-:S05]  /*0180*/  IADD3 R11, PT, PT, R4, R11, RZ ;  /* 0x0000000b040b7210 */ /* 0x004fca0007ffe0ff */
[----:B------:R1:W-:Y:S01]  /*0190*/  STG.E desc[UR4][R2.64], R11 ;  /* 0x0000000b02007986 */ /* 0x0003e2000c101904 */
[----:B------:R-:W-:Y:S06]  /*01a0*/  BAR.SYNC.DEFER_BLOCKING 0x0 ;  /* 0x0000000000007b1d */ /* 0x000fec0000010000 */
[----:B------:R-:W-:Y:S05]  /*01b0*/  @P1 BRA `(.L_x_6) ;  /* 0xfffffffc00d81947 */ /* 0x000fea000383ffff */
.L_x_5:
[----:B0-----:R-:W-:Y:S05]  /*01c0*/  @P0 EXIT ;  /* 0x000000000000094d */ /* 0x001fea0003800000 */
[----:B-1----:R-:W0:Y:S08]  /*01d0*/  LDC.64 R2, c[0x0][0x380] ;  /* 0x0000e000ff027b82 */ /* 0x002e300000000a00 */
[----:B------:R-:W1:Y:S01]  /*01e0*/  LDC.64 R4, c[0x0][0x388] ;  /* 0x0000e200ff047b82 */ /* 0x000e620000000a00 */
[----:B0-----:R-:W-:-:S06]  /*01f0*/  IMAD.WIDE R2, R7, 0x4, R2 ;  /* 0x0000000407027825 */ /* 0x001fcc00078e0202 */
[----:B------:R-:W2:Y:S01]  /*0200*/  LDG.E R3, desc[UR4][R2.64] ;  /* 0x0000000402037981 */ /* 0x000ea2000c1e1900 */
[----:B-1----:R-:W-:-:S05]  /*0210*/  IMAD.WIDE.U32 R4, R13, 0x4, R4 ;  /* 0x000000040d047825 */ /* 0x002fca00078e0004 */
[----:B--2---:R-:W-:Y:S01]  /*0220*/  STG.E desc[UR4][R4.64], R3 ;  /* 0x0000000304007986 */ /* 0x004fe2000c101904 */
[----:B------:R-:W-:Y:S05]  /*0230*/  EXIT ;  /* 0x000000000000794d */ /* 0x000fea0003800000 */
.L_x_7:
        /* <DEDUP_REMOVED lines=12> */
.L_x_14:


//--------------------- .text._Z25neighboured_pair_improvedPiS_i --------------------------
	.section	.text._Z25neighboured_pair_improvedPiS_i,"ax",@progbits
	.align	128
        .global         _Z25neighboured_pair_improvedPiS_i
        .type           _Z25neighboured_pair_improvedPiS_i,@function
        .size           _Z25neighboured_pair_improvedPiS_i,(.L_x_15 - _Z25neighboured_pair_improvedPiS_i)
        .other          _Z25neighboured_pair_improvedPiS_i,@"STO_CUDA_ENTRY STV_DEFAULT"
_Z25neighboured_pair_improvedPiS_i:
.text._Z25neighboured_pair_improvedPiS_i:
[----:B------:R-:W-:Y:S01]  /*0000*/  LDC R1, c[0x0][0x37c] ;  /* 0x0000df00ff017b82 */ /* 0x000fe20000000800 */
[----:B------:R-:W0:Y:S01]  /*0010*/  S2R R15, SR_CTAID.X ;  /* 0x00000000000f7919 */ /* 0x000e220000002500 */
[----:B------:R-:W0:Y:S01]  /*0020*/  LDCU UR7, c[0x0][0x360] ;  /* 0x00006c00ff0777ac */ /* 0x000e220008000800 */
[----:B------:R-:W1:Y:S01]  /*0030*/  S2R R13, SR_TID.X ;  /* 0x00000000000d7919 */ /* 0x000e620000002100 */
[----:B------:R-:W2:Y:S01]  /*0040*/  LDCU UR4, c[0x0][0x390] ;  /* 0x00007200ff0477ac */ /* 0x000ea20008000800 */
[----:B0-----:R-:W-:-:S05]  /*0050*/  IMAD R0, R15, UR7, RZ ;  /* 0x000000070f007c24 */ /* 0x001fca000f8e02ff */
[----:B-1----:R-:W-:-:S04]  /*0060*/  IADD3 R9, PT, PT, R0, R13, RZ ;  /* 0x0000000d00097210 */ /* 0x002fc80007ffe0ff */
[----:B--2---:R-:W-:-:S13]  /*0070*/  ISETP.GT.AND P0, PT, R9, UR4, PT ;  /* 0x0000000409007c0c */ /* 0x004fda000bf04270 */
[----:B------:R-:W-:Y:S05]  /*0080*/  @P0 EXIT ;  /* 0x000000000000094d */ /* 0x000fea0003800000 */
[----:B------:R-:W-:Y:S01]  /*0090*/  UISETP.GE.U32.AND UP0, UPT, UR7, 0x2, UPT ;  /* 0x000000020700788c */ /* 0x000fe2000bf06070 */
[----:B------:R-:W0:Y:S08]  /*00a0*/  LDCU.64 UR8, c[0x0][0x358] ;  /* 0x00006b00ff0877ac */ /* 0x000e300008000a00 */
[----:B------:R-:W-:Y:S05]  /*00b0*/  BRA.U !UP0, `(.L_x_8) ;  /* 0x0000000108587547 */ /* 0x000fea000b800000 */
[----:B------:R-:W1:Y:S01]  /*00c0*/  LDC.64 R2, c[0x0][0x380] ;  /* 0x0000e000ff027b82 */ /* 0x000e620000000a00 */
[----:B------:R-:W-:Y:S01]  /*00d0*/  USHF.R.U32.HI UR6, URZ, 0x1, UR7 ;  /* 0x00000001ff067899 */ /* 0x000fe20008011607 */
[----:B------:R-:W-:Y:S01]  /*00e0*/  UMOV UR4, 0x1 ;  /* 0x0000000100047882 */ /* 0x000fe20000000000 */
[----:B-1----:R-:W-:-:S04]  /*00f0*/  LEA R2, P0, R0, R2, 0x2 ;  /* 0x0000000200027211 */ /* 0x002fc800078010ff */
[----:B------:R-:W-:-:S09]  /*0100*/  LEA.HI.X R3, R0, R3, RZ, 0x2, P0 ;  /* 0x0000000300037211 */ /* 0x000fd200000f14ff */
.L_x_11:
[----:B------:R-:W-:Y:S01]  /*0110*/  USHF.L.U32 UR5, UR4, 0x1, URZ ;  /* 0x0000000104057899 */ /* 0x000fe200080006ff */
[----:B------:R-:W-:Y:S05]  /*0120*/  BSSY.RECONVERGENT B0, `(.L_x_9) ;  /* 0x000000b000007945 */ /* 0x000fea0003800200 */
[----:B-1----:R-:W-:-:S05]  /*0130*/  IMAD R7, R13, UR5, RZ ;  /* 0x000000050d077c24 */ /* 0x002fca000f8e02ff */
[----:B------:R-:W-:-:S13]  /*0140*/  ISETP.GE.U32.AND P0, PT, R7, UR7, PT ;  /* 0x0000000707007c0c */ /* 0x000fda000bf06070 */
[----:B------:R-:W-:Y:S05]  /*0150*/  @P0 BRA `(.L_x_10) ;  /* 0x00000000001c0947 */ /* 0x000fea0003800000 */
[C---:B------:R-:W-:Y:S01]  /*0160*/  IADD3 R5, PT, PT, R7.reuse, UR4, RZ ;  /* 0x0000000407057c10 */ /* 0x040fe2000fffe0ff */
[----:B------:R-:W-:-:S04]  /*0170*/  IMAD.WIDE.U32 R6, R7, 0x4, R2 ;  /* 0x0000000407067825 */ /* 0x000fc800078e0002 */
[----:B------:R-:W-:Y:S01]  /*0180*/  IMAD.WIDE.U32 R4, R5, 0x4, R2 ;  /* 0x0000000405047825 */ /* 0x000fe200078e0002 */
[----:B0-----:R-:W2:Y:S05]  /*0190*/  LDG.E R11, desc[UR8][R6.64] ;  /* 0x00000008060b7981 */ /* 0x001eaa000c1e1900 */
[----:B------:R-:W2:Y:S02]  /*01a0*/  LDG.E R4, desc[UR8][R4.64] ;  /* 0x0000000804047981 */ /* 0x000ea4000c1e1900 */
[----:B--2---:R-:W-:-:S05]  /*01b0*/  IADD3 R11, PT, PT, R4, R11, RZ ;  /* 0x0000000b040b7210 */ /* 0x004fca0007ffe0ff */
[----:B------:R1:W-:Y:S02]  /*01c0*/  STG.E desc[UR8][R6.64], R11 ;  /* 0x0000000b06007986 */ /* 0x0003e4000c101908 */
.L_x_10:
[----:B0-----:R-:W-:Y:S05]  /*01d0*/  BSYNC.RECONVERGENT B0 ;  /* 0x0000000000007941 */ /* 0x001fea0003800200 */
.L_x_9:
[----:B------:R-:W-:Y:S01]  /*01e0*/  BAR.SYNC.DEFER_BLOCKING 0x0 ;  /* 0x0000000000007b1d */ /* 0x000fe20000010000 */
[----:B------:R-:W-:-:S05]  /*01f0*/  UISETP.GT.U32.AND UP0, UPT, UR5, UR6, UPT ;  /* 0x000000060500728c */ /* 0x000fca000bf04070 */
[----:B------:R-:W-:-:S04]  /*0200*/  UMOV UR4, UR5 ;  /* 0x0000000500047c82 */ /* 0x000fc80008000000 */
[----:B------:R-:W-:Y:S05]  /*0210*/  BRA.U !UP0, `(.L_x_11) ;  /* 0xfffffffd08bc7547 */ /* 0x000fea000b83ffff */
.L_x_8:
[----:B------:R-:W-:-:S13]  /*0220*/  ISETP.NE.AND P0, PT, R13, RZ, PT ;  /* 0x000000ff0d00720c */ /* 0x000fda0003f05270 */
[----:B0-----:R-:W-:Y:S05]  /*0230*/  @P0 EXIT ;  /* 0x000000000000094d */ /* 0x001fea0003800000 */
[----:B------:R-:W0:Y:S08]  /*0240*/  LDC.64 R2, c[0x0][0x380] ;  /* 0x0000e000ff027b82 */ /* 0x000e300000000a00 */
[----:B------:R-:W2:Y:S01]  /*0250*/  LDC.64 R4, c[0x0][0x388] ;  /* 0x0000e200ff047b82 */ /* 0x000ea20000000a00 */
[----:B0-----:R-:W-:-:S06]  /*0260*/  IMAD.WIDE R2, R9, 0x4, R2 ;  /* 0x0000000409027825 */ /* 0x001fcc00078e0202 */
[----:B------:R-:W3:Y:S01]  /*0270*/  LDG.E R3, desc[UR8][R2.64] ;  /* 0x0000000802037981 */ /* 0x000ee2000c1e1900 */
[----:B--2---:R-:W-:-:S05]  /*0280*/  IMAD.WIDE.U32 R4, R15, 0x4, R4 ;  /* 0x000000040f047825 */ /* 0x004fca00078e0004 */
[----:B---3--:R-:W-:Y:S01]  /*0290*/  STG.E desc[UR8][R4.64], R3 ;  /* 0x0000000304007986 */ /* 0x008fe2000c101908 */
[----:B------:R-:W-:Y:S05]  /*02a0*/  EXIT ;  /* 0x000000000000794d */ /* 0x000fea0003800000 */
.L_x_12:
        /* <DEDUP_REMOVED lines=13> */
.L_x_15:


//--------------------- .nv.shared.reserved.0     --------------------------
	.section	.nv.shared.reserved.0,"aw",@nobits
	.weak		__nv_reservedSMEM_offset_0_alias
	.size		__nv_reservedSMEM_offset_0_alias, 0, 64
	.other		__nv_reservedSMEM_offset_0_alias,@"STO_CUDA_RESERVED_SHARED STV_DEFAULT"
__nv_reservedSMEM_offset_0_alias:
	.zero		0
	.zero		64


//--------------------- .nv.constant0._Z26neighboured_pair_reductionPiS_i --------------------------
	.section	.nv.constant0._Z26neighboured_pair_reductionPiS_i,"a",@progbits
	.sectionflags	@""
	.align	4
.nv.constant0._Z26neighboured_pair_reductionPiS_i:
	.zero		916


//--------------------- .nv.constant0._Z26interleaved_pair_reductionPiS_i --------------------------
	.section	.nv.constant0._Z26interleaved_pair_reductionPiS_i,"a",@progbits
	.sectionflags	@""
	.align	4
.nv.constant0._Z26interleaved_pair_reductionPiS_i:
	.zero		916


//--------------------- .nv.constant0._Z25neighboured_pair_improvedPiS_i --------------------------
	.section	.nv.constant0._Z25neighboured_pair_improvedPiS_i,"a",@progbits
	.sectionflags	@""
	.align	4
.nv.constant0._Z25neighboured_pair_improvedPiS_i:
	.zero		916


//--------------------- SYMBOLS --------------------------

	.type		.nv.reservedSmem.offset0,@object
	.size		.nv.reservedSmem.offset0,0x4
